//
// Generated by NVIDIA NVVM Compiler
//
// Compiler Build ID: CL-36424714
// Cuda compilation tools, release 13.0, V13.0.88
// Based on NVVM 20.0.0
//

.version 9.0
.target sm_100
.address_size 64

	// .globl	_Z6kernelPiS_S_i

.visible .entry _Z6kernelPiS_S_i(
	.param .u64 .ptr .align 1 _Z6kernelPiS_S_i_param_0,
	.param .u64 .ptr .align 1 _Z6kernelPiS_S_i_param_1,
	.param .u64 .ptr .align 1 _Z6kernelPiS_S_i_param_2,
	.param .u32 _Z6kernelPiS_S_i_param_3
)
{
	.reg .pred 	%p<2>;
	.reg .b32 	%r<9>;
	.reg .b64 	%rd<11>;

	ld.param.u64 	%rd1, [_Z6kernelPiS_S_i_param_0];
	ld.param.u64 	%rd2, [_Z6kernelPiS_S_i_param_1];
	ld.param.u64 	%rd3, [_Z6kernelPiS_S_i_param_2];
	ld.param.u32 	%r2, [_Z6kernelPiS_S_i_param_3];
	mov.u32 	%r3, %tid.x;
	mov.u32 	%r4, %ctaid.x;
	mov.u32 	%r5, %ntid.x;
	mad.lo.s32 	%r1, %r4, %r5, %r3;
	setp.ge.s32 	%p1, %r1, %r2;
	@%p1 bra 	$L__BB0_2;
	cvta.to.global.u64 	%rd4, %rd1;
	cvta.to.global.u64 	%rd5, %rd2;
	cvta.to.global.u64 	%rd6, %rd3;
	mul.wide.s32 	%rd7, %r1, 4;
	add.s64 	%rd8, %rd4, %rd7;
	ld.global.u32 	%r6, [%rd8];
	add.s64 	%rd9, %rd5, %rd7;
	ld.global.u32 	%r7, [%rd9];
	add.s32 	%r8, %r7, %r6;
	add.s64 	%rd10, %rd6, %rd7;
	st.global.u32 	[%rd10], %r8;
$L__BB0_2:
	bar.sync 	0;
	ret;

}


// ===== COMPILED SASS (sm_100) =====

	.target	sm_100

	.elftype	@"ET_EXEC"


//--------------------- .note.nv.tkinfo           --------------------------
	.section	.note.nv.tkinfo,"",@"SHT_NOTE"
	.sectionflags	@"SHF_NOTE_NV_TKINFO"
	.tkinfo
        /*0018*/ 	.word	0x00000002
        /*0030*/ 	.string	""
        /*0030*/ 	.string	"ptxas"
        /*0030*/ 	.string	"Cuda compilation tools, release 13.0, V13.0.88"
        /*0030*/ 	.string	"Build cuda_13.0.r13.0/compiler.36424714_0"
        /*0030*/ 	.string	"-arch sm_100 -m 64 "



//--------------------- .note.nv.cuinfo           --------------------------
	.section	.note.nv.cuinfo,"",@"SHT_NOTE"
	.sectionflags	@"SHF_NOTE_NV_CUINFO"
        /*0018*/ 	.short	0x0002
        /*001a*/ 	.short	0x0064
        /*001c*/ 	.short	0x0082
	.zero		2


//--------------------- .nv.info                  --------------------------
	.section	.nv.info,"",@"SHT_CUDA_INFO"
	.align	4


	//----- nvinfo : EIATTR_REGCOUNT
	.align		4
        /*0000*/ 	.byte	0x04, 0x2f
        /*0002*/ 	.short	(.L_1 - .L_0)
	.align		4
.L_0:
        /*0004*/ 	.word	index@(_Z6kernelPiS_S_i)
        /*0008*/ 	.word	0x0000000c


	//----- nvinfo : EIATTR_FRAME_SIZE
	.align		4
.L_1:
        /*000c*/ 	.byte	0x04, 0x11
        /*000e*/ 	.short	(.L_3 - .L_2)
	.align		4
.L_2:
        /*0010*/ 	.word	index@(_Z6kernelPiS_S_i)
        /*0014*/ 	.word	0x00000000


	//----- nvinfo : EIATTR_MIN_STACK_SIZE
	.align		4
.L_3:
        /*0018*/ 	.byte	0x04, 0x12
        /*001a*/ 	.short	(.L_5 - .L_4)
	.align		4
.L_4:
        /*001c*/ 	.word	index@(_Z6kernelPiS_S_i)
        /*0020*/ 	.word	0x00000000
.L_5:


//--------------------- .nv.compat                --------------------------
	.section	.nv.compat,"",@"SHT_CUDA_COMPAT_INFO"
	.align	4
        /*0000*/ 	.byte	0x02, 0x09, 0x00, 0x00, 0x02, 0x02, 0x01, 0x00, 0x02, 0x05, 0x05, 0x00, 0x03, 0x07, 0x01, 0x01
        /*0010*/ 	.byte	0x02, 0x03, 0x00, 0x00, 0x02, 0x06, 0x01, 0x00, 0x04, 0x0b, 0x08, 0x00, 0x09, 0x00, 0x00, 0x00
        /*0020*/ 	.byte	0x00, 0x00, 0x00, 0x00


//--------------------- .nv.info._Z6kernelPiS_S_i --------------------------
	.section	.nv.info._Z6kernelPiS_S_i,"",@"SHT_CUDA_INFO"
	.sectionflags	@""
	.align	4


	//----- nvinfo : EIATTR_CUDA_API_VERSION
	.align		4
        /*0000*/ 	.byte	0x04, 0x37
        /*0002*/ 	.short	(.L_7 - .L_6)
.L_6:
        /*0004*/ 	.word	0x00000082


	//----- nvinfo : EIATTR_KPARAM_INFO
	.align		4
.L_7:
        /*0008*/ 	.byte	0x04, 0x17
        /*000a*/ 	.short	(.L_9 - .L_8)
.L_8:
        /*000c*/ 	.word	0x00000000
        /*0010*/ 	.short	0x0003
        /*0012*/ 	.short	0x0018
        /*0014*/ 	.byte	0x00, 0xf0, 0x11, 0x00


	//----- nvinfo : EIATTR_KPARAM_INFO
	.align		4
.L_9:
        /*0018*/ 	.byte	0x04, 0x17
        /*001a*/ 	.short	(.L_11 - .L_10)
.L_10:
        /*001c*/ 	.word	0x00000000
        /*0020*/ 	.short	0x0002
        /*0022*/ 	.short	0x0010
        /*0024*/ 	.byte	0x00, 0xf5, 0x21, 0x00


	//----- nvinfo : EIATTR_KPARAM_INFO
	.align		4
.L_11:
        /*0028*/ 	.byte	0x04, 0x17
        /*002a*/ 	.short	(.L_13 - .L_12)
.L_12:
        /*002c*/ 	.word	0x00000000
        /*0030*/ 	.short	0x0001
        /*0032*/ 	.short	0x0008
        /*0034*/ 	.byte	0x00, 0xf5, 0x21, 0x00


	//----- nvinfo : EIATTR_KPARAM_INFO
	.align		4
.L_13:
        /*0038*/ 	.byte	0x04, 0x17
        /*003a*/ 	.short	(.L_15 - .L_14)
.L_14:
        /*003c*/ 	.word	0x00000000
        /*0040*/ 	.short	0x0000
        /*0042*/ 	.short	0x0000
        /*0044*/ 	.byte	0x00, 0xf5, 0x21, 0x00


	//----- nvinfo : EIATTR_SPARSE_MMA_MASK
	.align		4
.L_15:
        /*0048*/ 	.byte	0x03, 0x50
        /*004a*/ 	.short	0x0000


	//----- nvinfo : EIATTR_MAXREG_COUNT
	.align		4
        /*004c*/ 	.byte	0x03, 0x1b
        /*004e*/ 	.short	0x00ff


	//----- nvinfo : EIATTR_NUM_BARRIERS
	.align		4
        /*0050*/ 	.byte	0x02, 0x4c
        /*0052*/ 	.byte	0x01
	.zero		1


	//----- nvinfo : EIATTR_MERCURY_ISA_VERSION
	.align		4
        /*0054*/ 	.byte	0x03, 0x5f
        /*0056*/ 	.short	0x0101


	//----- nvinfo : EIATTR_VRC_CTA_INIT_COUNT
	.align		4
        /*0058*/ 	.byte	0x02, 0x4a
	.zero		1
	.zero		1


	//----- nvinfo : EIATTR_EXIT_INSTR_OFFSETS
	.align		4
        /*005c*/ 	.byte	0x04, 0x1c
        /*005e*/ 	.short	(.L_17 - .L_16)


	//   ....[0]....
.L_16:
        /*0060*/ 	.word	0x00000160


	//----- nvinfo : EIATTR_CRS_STACK_SIZE
	.align		4
.L_17:
        /*0064*/ 	.byte	0x04, 0x1e
        /*0066*/ 	.short	(.L_19 - .L_18)
.L_18:
        /*0068*/ 	.word	0x00000000


	//----- nvinfo : EIATTR_CBANK_PARAM_SIZE
	.align		4
.L_19:
        /*006c*/ 	.byte	0x03, 0x19
        /*006e*/ 	.short	0x001c


	//----- nvinfo : EIATTR_PARAM_CBANK
	.align		4
        /*0070*/ 	.byte	0x04, 0x0a
        /*0072*/ 	.short	(.L_21 - .L_20)
	.align		4
.L_20:
        /*0074*/ 	.word	index@(.nv.constant0._Z6kernelPiS_S_i)
        /*0078*/ 	.short	0x0380
        /*007a*/ 	.short	0x001c


	//----- nvinfo : EIATTR_SW_WAR
	.align		4
.L_21:
        /*007c*/ 	.byte	0x04, 0x36
        /*007e*/ 	.short	(.L_23 - .L_22)
.L_22:
        /*0080*/ 	.word	0x00000008
.L_23:


//--------------------- .nv.callgraph             --------------------------
	.section	.nv.callgraph,"",@"SHT_CUDA_CALLGRAPH"
	.align	4
	.sectionentsize	8
	.align		4
        /*0000*/ 	.word	0x00000000
	.align		4
        /*0004*/ 	.word	0xffffffff
	.align		4
        /*0008*/ 	.word	0x00000000
	.align		4
        /*000c*/ 	.word	0xfffffffe
	.align		4
        /*0010*/ 	.word	0x00000000
	.align		4
        /*0014*/ 	.word	0xfffffffd
	.align		4
        /*0018*/ 	.word	0x00000000
	.align		4
        /*001c*/ 	.word	0xfffffffc


//--------------------- .text._Z6kernelPiS_S_i    --------------------------
	.section	.text._Z6kernelPiS_S_i,"ax",@progbits
	.align	128
        .global         _Z6kernelPiS_S_i
        .type           _Z6kernelPiS_S_i,@function
        .size           _Z6kernelPiS_S_i,(.L_x_3 - _Z6kernelPiS_S_i)
        .other          _Z6kernelPiS_S_i,@"STO_CUDA_ENTRY STV_DEFAULT"
_Z6kernelPiS_S_i:
.text._Z6kernelPiS_S_i:
[----:B------:R-:W-:Y:S01]  /*0000*/  LDC R1, c[0x0][0x37c] ;  /* 0x0000df00ff017b82 */ /* 0x000fe20000000800 */
[----:B------:R-:W0:Y:S07]  /*0010*/  S2R R9, SR_TID.X ;  /* 0x0000000000097919 */ /* 0x000e2e0000002100 */
[----:B------:R-:W0:Y:S01]  /*0020*/  S2UR UR4, SR_CTAID.X ;  /* 0x00000000000479c3 */ /* 0x000e220000002500 */
[----:B------:R-:W1:Y:S01]  /*0030*/  LDCU UR5, c[0x0][0x398] ;  /* 0x00007300ff0577ac */ /* 0x000e620008000800 */
[----:B------:R-:W-:Y:S06]  /*0040*/  BSSY.RECONVERGENT B0, `(.L_x_0) ;  /* 0x0000010000007945 */ /* 0x000fec0003800200 */
[----:B------:R-:W0:Y:S02]  /*0050*/  LDC R0, c[0x0][0x360] ;  /* 0x0000d800ff007b82 */ /* 0x000e240000000800 */
[----:B0-----:R-:W-:-:S05]  /*0060*/  IMAD R9, R0, UR4, R9 ;  /* 0x0000000400097c24 */ /* 0x001fca000f8e0209 */
[----:B-1----:R-:W-:-:S13]  /*0070*/  ISETP.GE.AND P0, PT, R9, UR5, PT ;  /* 0x0000000509007c0c */ /* 0x002fda000bf06270 */
[----:B------:R-:W-:Y:S05]  /*0080*/  @P0 BRA `(.L_x_1) ;  /* 0x00000000002c0947 */ /* 0x000fea0003800000 */
[----:B------:R-:W0:Y:S01]  /*0090*/  LDC.64 R2, c[0x0][0x380] ;  /* 0x0000e000ff027b82 */ /* 0x000e220000000a00 */
[----:B------:R-:W1:Y:S07]  /*00a0*/  LDCU.64 UR4, c[0x0][0x358] ;  /* 0x00006b00ff0477ac */ /* 0x000e6e0008000a00 */
[----:B------:R-:W2:Y:S08]  /*00b0*/  LDC.64 R4, c[0x0][0x388] ;  /* 0x0000e200ff047b82 */ /* 0x000eb00000000a00 */
[----:B------:R-:W3:Y:S01]  /*00c0*/  LDC.64 R6, c[0x0][0x390] ;  /* 0x0000e400ff067b82 */ /* 0x000ee20000000a00 */
[----:B0-----:R-:W-:-:S06]  /*00d0*/  IMAD.WIDE R2, R9, 0x4, R2 ;  /* 0x0000000409027825 */ /* 0x001fcc00078e0202 */
[----:B-1----:R-:W4:Y:S01]  /*00e0*/  LDG.E R2, desc[UR4][R2.64] ;  /* 0x0000000402027981 */ /* 0x002f22000c1e1900 */
[----:B--2---:R-:W-:-:S06]  /*00f0*/  IMAD.WIDE R4, R9, 0x4, R4 ;  /* 0x0000000409047825 */ /* 0x004fcc00078e0204 */
[----:B------:R-:W4:Y:S01]  /*0100*/  LDG.E R5, desc[UR4][R4.64] ;  /* 0x0000000404057981 */ /* 0x000f22000c1e1900 */
[----:B---3--:R-:W-:Y:S01]  /*0110*/  IMAD.WIDE R6, R9, 0x4, R6 ;  /* 0x0000000409067825 */ /* 0x008fe200078e0206 */
[----:B----4-:R-:W-:-:S05]  /*0120*/  IADD3 R9, PT, PT, R2, R5, RZ ;  /* 0x0000000502097210 */ /* 0x010fca0007ffe0ff */
[----:B------:R0:W-:Y:S02]  /*0130*/  STG.E desc[UR4][R6.64], R9 ;  /* 0x0000000906007986 */ /* 0x0001e4000c101904 */
.L_x_1:
[----:B------:R-:W-:Y:S05]  /*0140*/  BSYNC.RECONVERGENT B0 ;  /* 0x0000000000007941 */ /* 0x000fea0003800200 */
.L_x_0:
[----:B------:R-:W-:Y:S06]  /*0150*/  BAR.SYNC.DEFER_BLOCKING 0x0 ;  /* 0x0000000000007b1d */ /* 0x000fec0000010000 */
[----:B------:R-:W-:Y:S05]  /*0160*/  EXIT ;  /* 0x000000000000794d */ /* 0x000fea0003800000 */
.L_x_2:
[----:B------:R-:W-:-:S00]  /*0170*/  BRA `(.L_x_2) ;  /* 0xfffffffc00fc7947 */ /* 0x000fc0000383ffff */
[----:B------:R-:W-:-:S00]  /*0180*/  NOP ;  /* 0x0000000000007918 */ /* 0x000fc00000000000 */
[----:B------:R-:W-:-:S00]  /*0190*/  NOP ;  /* 0x0000000000007918 */ /* 0x000fc00000000000 */
[----:B------:R-:W-:-:S00]  /*01a0*/  NOP ;  /* 0x0000000000007918 */ /* 0x000fc00000000000 */
[----:B------:R-:W-:-:S00]  /*01b0*/  NOP ;  /* 0x0000000000007918 */ /* 0x000fc00000000000 */
[----:B------:R-:W-:-:S00]  /*01c0*/  NOP ;  /* 0x0000000000007918 */ /* 0x000fc00000000000 */
[----:B------:R-:W-:-:S00]  /*01d0*/  NOP ;  /* 0x0000000000007918 */ /* 0x000fc00000000000 */
[----:B------:R-:W-:-:S00]  /*01e0*/  NOP ;  /* 0x0000000000007918 */ /* 0x000fc00000000000 */
[----:B------:R-:W-:-:S00]  /*01f0*/  NOP ;  /* 0x0000000000007918 */ /* 0x000fc00000000000 */
.L_x_3:


//--------------------- .nv.shared.reserved.0     --------------------------
	.section	.nv.shared.reserved.0,"aw",@nobits
	.weak		__nv_reservedSMEM_offset_0_alias
	.size		__nv_reservedSMEM_offset_0_alias, 0, 64
	.other		__nv_reservedSMEM_offset_0_alias,@"STO_CUDA_RESERVED_SHARED STV_DEFAULT"
__nv_reservedSMEM_offset_0_alias:
	.zero		0
	.zero		64


//--------------------- .nv.constant0._Z6kernelPiS_S_i --------------------------
	.section	.nv.constant0._Z6kernelPiS_S_i,"a",@progbits
	.sectionflags	@""
	.align	4
.nv.constant0._Z6kernelPiS_S_i:
	.zero		924


//--------------------- SYMBOLS --------------------------

	.type		.nv.reservedSmem.offset0,@object
	.size		.nv.reservedSmem.offset0,0x4
